//
// Generated by NVIDIA NVVM Compiler
//
// Compiler Build ID: CL-36424714
// Cuda compilation tools, release 13.0, V13.0.88
// Based on NVVM 20.0.0
//

.version 9.0
.target sm_100
.address_size 64

	// .globl	_Z3kkkPci
.extern .func  (.param .b32 func_retval0) vprintf
(
	.param .b64 vprintf_param_0,
	.param .b64 vprintf_param_1
)
;
.global .align 1 .b8 $str[8] = {37, 100, 46, 32, 37, 100, 10};

.visible .entry _Z3kkkPci(
	.param .u64 .ptr .align 1 _Z3kkkPci_param_0,
	.param .u32 _Z3kkkPci_param_1
)
{
	.local .align 8 .b8 	__local_depot0[8];
	.reg .b64 	%SP;
	.reg .b64 	%SPL;
	.reg .b32 	%r<8>;
	.reg .b64 	%rd<9>;

	mov.u64 	%SPL, __local_depot0;
	cvta.local.u64 	%SP, %SPL;
	ld.param.u64 	%rd1, [_Z3kkkPci_param_0];
	cvta.to.global.u64 	%rd2, %rd1;
	add.u64 	%rd3, %SP, 0;
	add.u64 	%rd4, %SPL, 0;
	mov.u32 	%r1, %ntid.x;
	mov.u32 	%r2, %ctaid.x;
	mov.u32 	%r3, %tid.x;
	mad.lo.s32 	%r4, %r1, %r2, %r3;
	cvt.s64.s32 	%rd5, %r4;
	add.s64 	%rd6, %rd2, %rd5;
	ld.global.s8 	%r5, [%rd6];
	st.local.v2.u32 	[%rd4], {%r4, %r5};
	mov.u64 	%rd7, $str;
	cvta.global.u64 	%rd8, %rd7;
	{ // callseq 0, 0
	.param .b64 param0;
	st.param.b64 	[param0], %rd8;
	.param .b64 param1;
	st.param.b64 	[param1], %rd3;
	.param .b32 retval0;
	call.uni (retval0), 
	vprintf, 
	(
	param0, 
	param1
	);
	ld.param.b32 	%r6, [retval0];
	} // callseq 0
	st.global.u8 	[%rd6], %r4;
	ret;

}
	// .globl	_Z6kernelPcii
.visible .entry _Z6kernelPcii(
	.param .u64 .ptr .align 1 _Z6kernelPcii_param_0,
	.param .u32 _Z6kernelPcii_param_1,
	.param .u32 _Z6kernelPcii_param_2
)
{
	.reg .pred 	%p<12>;
	.reg .b16 	%rs<4>;
	.reg .b32 	%r<34>;
	.reg .b64 	%rd<19>;

	ld.param.u64 	%rd5, [_Z6kernelPcii_param_0];
	ld.param.u32 	%r12, [_Z6kernelPcii_param_1];
	ld.param.u32 	%r13, [_Z6kernelPcii_param_2];
	cvta.to.global.u64 	%rd1, %rd5;
	mov.u32 	%r14, %ntid.x;
	mov.u32 	%r15, %ctaid.x;
	mov.u32 	%r16, %tid.x;
	mad.lo.s32 	%r1, %r14, %r15, %r16;
	setp.lt.s32 	%p1, %r1, 2;
	setp.gt.s32 	%p2, %r1, %r13;
	or.pred  	%p3, %p1, %p2;
	@%p3 bra 	$L__BB1_7;
	cvt.u64.u32 	%rd6, %r1;
	add.s64 	%rd7, %rd1, %rd6;
	ld.global.u8 	%rs1, [%rd7];
	setp.ne.s16 	%p4, %rs1, 0;
	mul.lo.s32 	%r32, %r1, %r1;
	setp.gt.s32 	%p5, %r32, %r12;
	or.pred  	%p6, %p4, %p5;
	@%p6 bra 	$L__BB1_7;
	add.s32 	%r17, %r1, %r32;
	add.s32 	%r18, %r12, 1;
	max.s32 	%r19, %r17, %r18;
	setp.lt.s32 	%p7, %r17, %r18;
	selp.u32 	%r20, 1, 0, %p7;
	add.s32 	%r21, %r17, %r20;
	sub.s32 	%r22, %r19, %r21;
	div.u32 	%r23, %r22, %r1;
	add.s32 	%r3, %r23, %r20;
	and.b32  	%r24, %r3, 3;
	setp.eq.s32 	%p8, %r24, 3;
	@%p8 bra 	$L__BB1_5;
	cvt.u64.u32 	%rd8, %r32;
	add.s64 	%rd18, %rd1, %rd8;
	add.s32 	%r25, %r3, 1;
	and.b32  	%r26, %r25, 3;
	neg.s32 	%r30, %r26;
$L__BB1_4:
	.pragma "nounroll";
	mov.b16 	%rs2, 1;
	st.global.u8 	[%rd18], %rs2;
	add.s32 	%r32, %r32, %r1;
	add.s64 	%rd18, %rd18, %rd6;
	add.s32 	%r30, %r30, 1;
	setp.ne.s32 	%p9, %r30, 0;
	@%p9 bra 	$L__BB1_4;
$L__BB1_5:
	setp.lt.u32 	%p10, %r3, 3;
	@%p10 bra 	$L__BB1_7;
$L__BB1_6:
	cvt.u64.u32 	%rd10, %r32;
	add.s64 	%rd11, %rd1, %rd10;
	mov.b16 	%rs3, 1;
	st.global.u8 	[%rd11], %rs3;
	add.s32 	%r27, %r32, %r1;
	cvt.u64.u32 	%rd12, %r27;
	add.s64 	%rd13, %rd1, %rd12;
	st.global.u8 	[%rd13], %rs3;
	add.s32 	%r28, %r27, %r1;
	cvt.u64.u32 	%rd14, %r28;
	add.s64 	%rd15, %rd1, %rd14;
	st.global.u8 	[%rd15], %rs3;
	add.s32 	%r29, %r28, %r1;
	cvt.u64.u32 	%rd16, %r29;
	add.s64 	%rd17, %rd1, %rd16;
	st.global.u8 	[%rd17], %rs3;
	add.s32 	%r32, %r29, %r1;
	setp.le.s32 	%p11, %r32, %r12;
	@%p11 bra 	$L__BB1_6;
$L__BB1_7:
	ret;

}


// ===== COMPILED SASS (sm_100) =====

	.target	sm_100

	.elftype	@"ET_EXEC"


//--------------------- .note.nv.tkinfo           --------------------------
	.section	.note.nv.tkinfo,"",@"SHT_NOTE"
	.sectionflags	@"SHF_NOTE_NV_TKINFO"
	.tkinfo
        /*0018*/ 	.word	0x00000002
        /*0030*/ 	.string	""
        /*0030*/ 	.string	"ptxas"
        /*0030*/ 	.string	"Cuda compilation tools, release 13.0, V13.0.88"
        /*0030*/ 	.string	"Build cuda_13.0.r13.0/compiler.36424714_0"
        /*0030*/ 	.string	"-arch sm_100 -m 64 "



//--------------------- .note.nv.cuinfo           --------------------------
	.section	.note.nv.cuinfo,"",@"SHT_NOTE"
	.sectionflags	@"SHF_NOTE_NV_CUINFO"
        /*0018*/ 	.short	0x0002
        /*001a*/ 	.short	0x0064
        /*001c*/ 	.short	0x0082
	.zero		2


//--------------------- .nv.info                  --------------------------
	.section	.nv.info,"",@"SHT_CUDA_INFO"
	.align	4


	//----- nvinfo : EIATTR_REGCOUNT
	.align		4
        /*0000*/ 	.byte	0x04, 0x2f
        /*0002*/ 	.short	(.L_2 - .L_1)
	.align		4
.L_1:
        /*0004*/ 	.word	index@(_Z3kkkPci)
        /*0008*/ 	.word	0x00000018


	//----- nvinfo : EIATTR_FRAME_SIZE
	.align		4
.L_2:
        /*000c*/ 	.byte	0x04, 0x11
        /*000e*/ 	.short	(.L_4 - .L_3)
	.align		4
.L_3:
        /*0010*/ 	.word	index@(_Z3kkkPci)
        /*0014*/ 	.word	0x00000008


	//----- nvinfo : EIATTR_REGCOUNT
	.align		4
.L_4:
        /*0018*/ 	.byte	0x04, 0x2f
        /*001a*/ 	.short	(.L_6 - .L_5)
	.align		4
.L_5:
        /*001c*/ 	.word	index@(_Z6kernelPcii)
        /*0020*/ 	.word	0x0000000e


	//----- nvinfo : EIATTR_FRAME_SIZE
	.align		4
.L_6:
        /*0024*/ 	.byte	0x04, 0x11
        /*0026*/ 	.short	(.L_8 - .L_7)
	.align		4
.L_7:
        /*0028*/ 	.word	index@(_Z6kernelPcii)
        /*002c*/ 	.word	0x00000000


	//----- nvinfo : EIATTR_MIN_STACK_SIZE
	.align		4
.L_8:
        /*0030*/ 	.byte	0x04, 0x12
        /*0032*/ 	.short	(.L_10 - .L_9)
	.align		4
.L_9:
        /*0034*/ 	.word	index@(_Z6kernelPcii)
        /*0038*/ 	.word	0x00000000


	//----- nvinfo : EIATTR_MIN_STACK_SIZE
	.align		4
.L_10:
        /*003c*/ 	.byte	0x04, 0x12
        /*003e*/ 	.short	(.L_12 - .L_11)
	.align		4
.L_11:
        /*0040*/ 	.word	index@(_Z3kkkPci)
        /*0044*/ 	.word	0x00000008
.L_12:


//--------------------- .nv.compat                --------------------------
	.section	.nv.compat,"",@"SHT_CUDA_COMPAT_INFO"
	.align	4
        /*0000*/ 	.byte	0x02, 0x09, 0x00, 0x00, 0x02, 0x02, 0x01, 0x00, 0x02, 0x05, 0x05, 0x00, 0x03, 0x07, 0x01, 0x01
        /*0010*/ 	.byte	0x02, 0x03, 0x00, 0x00, 0x02, 0x06, 0x01, 0x00, 0x04, 0x0b, 0x08, 0x00, 0x09, 0x00, 0x00, 0x00
        /*0020*/ 	.byte	0x00, 0x00, 0x00, 0x00


//--------------------- .nv.info._Z6kernelPcii    --------------------------
	.section	.nv.info._Z6kernelPcii,"",@"SHT_CUDA_INFO"
	.sectionflags	@""
	.align	4


	//----- nvinfo : EIATTR_CUDA_API_VERSION
	.align		4
        /*0000*/ 	.byte	0x04, 0x37
        /*0002*/ 	.short	(.L_14 - .L_13)
.L_13:
        /*0004*/ 	.word	0x00000082


	//----- nvinfo : EIATTR_KPARAM_INFO
	.align		4
.L_14:
        /*0008*/ 	.byte	0x04, 0x17
        /*000a*/ 	.short	(.L_16 - .L_15)
.L_15:
        /*000c*/ 	.word	0x00000000
        /*0010*/ 	.short	0x0002
        /*0012*/ 	.short	0x000c
        /*0014*/ 	.byte	0x00, 0xf0, 0x11, 0x00


	//----- nvinfo : EIATTR_KPARAM_INFO
	.align		4
.L_16:
        /*0018*/ 	.byte	0x04, 0x17
        /*001a*/ 	.short	(.L_18 - .L_17)
.L_17:
        /*001c*/ 	.word	0x00000000
        /*0020*/ 	.short	0x0001
        /*0022*/ 	.short	0x0008
        /*0024*/ 	.byte	0x00, 0xf0, 0x11, 0x00


	//----- nvinfo : EIATTR_KPARAM_INFO
	.align		4
.L_18:
        /*0028*/ 	.byte	0x04, 0x17
        /*002a*/ 	.short	(.L_20 - .L_19)
.L_19:
        /*002c*/ 	.word	0x00000000
        /*0030*/ 	.short	0x0000
        /*0032*/ 	.short	0x0000
        /*0034*/ 	.byte	0x00, 0xf5, 0x21, 0x00


	//----- nvinfo : EIATTR_SPARSE_MMA_MASK
	.align		4
.L_20:
        /*0038*/ 	.byte	0x03, 0x50
        /*003a*/ 	.short	0x0000


	//----- nvinfo : EIATTR_MAXREG_COUNT
	.align		4
        /*003c*/ 	.byte	0x03, 0x1b
        /*003e*/ 	.short	0x00ff


	//----- nvinfo : EIATTR_MERCURY_ISA_VERSION
	.align		4
        /*0040*/ 	.byte	0x03, 0x5f
        /*0042*/ 	.short	0x0101


	//----- nvinfo : EIATTR_VRC_CTA_INIT_COUNT
	.align		4
        /*0044*/ 	.byte	0x02, 0x4a
	.zero		1
	.zero		1


	//----- nvinfo : EIATTR_EXIT_INSTR_OFFSETS
	.align		4
        /*0048*/ 	.byte	0x04, 0x1c
        /*004a*/ 	.short	(.L_22 - .L_21)


	//   ....[0]....
.L_21:
        /*004c*/ 	.word	0x00000080


	//   ....[1]....
        /*0050*/ 	.word	0x00000120


	//   ....[2]....
        /*0054*/ 	.word	0x00000420


	//   ....[3]....
        /*0058*/ 	.word	0x00000560


	//----- nvinfo : EIATTR_CRS_STACK_SIZE
	.align		4
.L_22:
        /*005c*/ 	.byte	0x04, 0x1e
        /*005e*/ 	.short	(.L_24 - .L_23)
.L_23:
        /*0060*/ 	.word	0x00000000


	//----- nvinfo : EIATTR_CBANK_PARAM_SIZE
	.align		4
.L_24:
        /*0064*/ 	.byte	0x03, 0x19
        /*0066*/ 	.short	0x0010


	//----- nvinfo : EIATTR_PARAM_CBANK
	.align		4
        /*0068*/ 	.byte	0x04, 0x0a
        /*006a*/ 	.short	(.L_26 - .L_25)
	.align		4
.L_25:
        /*006c*/ 	.word	index@(.nv.constant0._Z6kernelPcii)
        /*0070*/ 	.short	0x0380
        /*0072*/ 	.short	0x0010


	//----- nvinfo : EIATTR_SW_WAR
	.align		4
.L_26:
        /*0074*/ 	.byte	0x04, 0x36
        /*0076*/ 	.short	(.L_28 - .L_27)
.L_27:
        /*0078*/ 	.word	0x00000008
.L_28:


//--------------------- .nv.info._Z3kkkPci        --------------------------
	.section	.nv.info._Z3kkkPci,"",@"SHT_CUDA_INFO"
	.sectionflags	@""
	.align	4


	//----- nvinfo : EIATTR_CUDA_API_VERSION
	.align		4
        /*0000*/ 	.byte	0x04, 0x37
        /*0002*/ 	.short	(.L_30 - .L_29)
.L_29:
        /*0004*/ 	.word	0x00000082


	//----- nvinfo : EIATTR_KPARAM_INFO
	.align		4
.L_30:
        /*0008*/ 	.byte	0x04, 0x17
        /*000a*/ 	.short	(.L_32 - .L_31)
.L_31:
        /*000c*/ 	.word	0x00000000
        /*0010*/ 	.short	0x0001
        /*0012*/ 	.short	0x0008
        /*0014*/ 	.byte	0x00, 0xf0, 0x11, 0x00


	//----- nvinfo : EIATTR_KPARAM_INFO
	.align		4
.L_32:
        /*0018*/ 	.byte	0x04, 0x17
        /*001a*/ 	.short	(.L_34 - .L_33)
.L_33:
        /*001c*/ 	.word	0x00000000
        /*0020*/ 	.short	0x0000
        /*0022*/ 	.short	0x0000
        /*0024*/ 	.byte	0x00, 0xf5, 0x21, 0x00


	//----- nvinfo : EIATTR_SPARSE_MMA_MASK
	.align		4
.L_34:
        /*0028*/ 	.byte	0x03, 0x50
        /*002a*/ 	.short	0x0000


	//----- nvinfo : EIATTR_MAXREG_COUNT
	.align		4
        /*002c*/ 	.byte	0x03, 0x1b
        /*002e*/ 	.short	0x00ff


	//----- nvinfo : EIATTR_EXTERNS
	.align		4
        /*0030*/ 	.byte	0x04, 0x0f
        /*0032*/ 	.short	(.L_36 - .L_35)


	//   ....[0]....
	.align		4
.L_35:
        /*0034*/ 	.word	index@(vprintf)


	//----- nvinfo : EIATTR_MERCURY_ISA_VERSION
	.align		4
.L_36:
        /*0038*/ 	.byte	0x03, 0x5f
        /*003a*/ 	.short	0x0101


	//----- nvinfo : EIATTR_VRC_CTA_INIT_COUNT
	.align		4
        /*003c*/ 	.byte	0x02, 0x4a
	.zero		1
	.zero		1


	//----- nvinfo : EIATTR_SYSCALL_OFFSETS
	.align		4
        /*0040*/ 	.byte	0x04, 0x46
        /*0042*/ 	.short	(.L_38 - .L_37)


	//   ....[0]....
.L_37:
        /*0044*/ 	.word	0x00000160


	//----- nvinfo : EIATTR_EXIT_INSTR_OFFSETS
	.align		4
.L_38:
        /*0048*/ 	.byte	0x04, 0x1c
        /*004a*/ 	.short	(.L_40 - .L_39)


	//   ....[0]....
.L_39:
        /*004c*/ 	.word	0x00000180


	//----- nvinfo : EIATTR_CBANK_PARAM_SIZE
	.align		4
.L_40:
        /*0050*/ 	.byte	0x03, 0x19
        /*0052*/ 	.short	0x000c


	//----- nvinfo : EIATTR_PARAM_CBANK
	.align		4
        /*0054*/ 	.byte	0x04, 0x0a
        /*0056*/ 	.short	(.L_42 - .L_41)
	.align		4
.L_41:
        /*0058*/ 	.word	index@(.nv.constant0._Z3kkkPci)
        /*005c*/ 	.short	0x0380
        /*005e*/ 	.short	0x000c


	//----- nvinfo : EIATTR_SW_WAR
	.align		4
.L_42:
        /*0060*/ 	.byte	0x04, 0x36
        /*0062*/ 	.short	(.L_44 - .L_43)
.L_43:
        /*0064*/ 	.word	0x00000008
.L_44:


//--------------------- .nv.callgraph             --------------------------
	.section	.nv.callgraph,"",@"SHT_CUDA_CALLGRAPH"
	.align	4
	.sectionentsize	8
	.align		4
        /*0000*/ 	.word	0x00000000
	.align		4
        /*0004*/ 	.word	0xffffffff
	.align		4
        /*0008*/ 	.word	index@(_Z3kkkPci)
	.align		4
        /*000c*/ 	.word	index@(vprintf)
	.align		4
        /*0010*/ 	.word	0x00000000
	.align		4
        /*0014*/ 	.word	0xfffffffe
	.align		4
        /*0018*/ 	.word	0x00000000
	.align		4
        /*001c*/ 	.word	0xfffffffd
	.align		4
        /*0020*/ 	.word	0x00000000
	.align		4
        /*0024*/ 	.word	0xfffffffc


//--------------------- .nv.constant4             --------------------------
	.section	.nv.constant4,"a",@progbits
	.align	8
	.align		8
.nv.constant4:
        /*0000*/ 	.dword	$str
	.align		8
        /*0008*/ 	.dword	vprintf


//--------------------- .text._Z6kernelPcii       --------------------------
	.section	.text._Z6kernelPcii,"ax",@progbits
	.align	128
        .global         _Z6kernelPcii
        .type           _Z6kernelPcii,@function
        .size           _Z6kernelPcii,(.L_x_7 - _Z6kernelPcii)
        .other          _Z6kernelPcii,@"STO_CUDA_ENTRY STV_DEFAULT"
_Z6kernelPcii:
.text._Z6kernelPcii:
[----:B------:R-:W-:Y:S01]  /*0000*/  LDC R1, c[0x0][0x37c] ;  /* 0x0000df00ff017b82 */ /* 0x000fe20000000800 */
[----:B------:R-:W0:Y:S01]  /*0010*/  S2R R0, SR_CTAID.X ;  /* 0x0000000000007919 */ /* 0x000e220000002500 */
[----:B------:R-:W0:Y:S01]  /*0020*/  LDCU UR4, c[0x0][0x360] ;  /* 0x00006c00ff0477ac */ /* 0x000e220008000800 */
[----:B------:R-:W0:Y:S01]  /*0030*/  S2R R3, SR_TID.X ;  /* 0x0000000000037919 */ /* 0x000e220000002100 */
[----:B------:R-:W1:Y:S01]  /*0040*/  LDCU UR5, c[0x0][0x38c] ;  /* 0x00007180ff0577ac */ /* 0x000e620008000800 */
[----:B0-----:R-:W-:-:S05]  /*0050*/  IMAD R0, R0, UR4, R3 ;  /* 0x0000000400007c24 */ /* 0x001fca000f8e0203 */
[----:B-1----:R-:W-:-:S04]  /*0060*/  ISETP.GT.AND P0, PT, R0, UR5, PT ;  /* 0x0000000500007c0c */ /* 0x002fc8000bf04270 */
[----:B------:R-:W-:-:S13]  /*0070*/  ISETP.LT.OR P0, PT, R0, 0x2, P0 ;  /* 0x000000020000780c */ /* 0x000fda0000701670 */
[----:B------:R-:W-:Y:S05]  /*0080*/  @P0 EXIT ;  /* 0x000000000000094d */ /* 0x000fea0003800000 */
[----:B------:R-:W0:Y:S01]  /*0090*/  LDCU.64 UR8, c[0x0][0x380] ;  /* 0x00007000ff0877ac */ /* 0x000e220008000a00 */
[----:B------:R-:W1:Y:S01]  /*00a0*/  LDCU.64 UR6, c[0x0][0x358] ;  /* 0x00006b00ff0677ac */ /* 0x000e620008000a00 */
[----:B------:R-:W2:Y:S01]  /*00b0*/  LDCU UR5, c[0x0][0x388] ;  /* 0x00007100ff0577ac */ /* 0x000ea20008000800 */
[----:B0-----:R-:W-:-:S05]  /*00c0*/  IADD3 R2, P0, PT, R0, UR8, RZ ;  /* 0x0000000800027c10 */ /* 0x001fca000ff1e0ff */
[----:B------:R-:W-:-:S05]  /*00d0*/  IMAD.X R3, RZ, RZ, UR9, P0 ;  /* 0x00000009ff037e24 */ /* 0x000fca00080e06ff */
[----:B-1----:R-:W3:Y:S01]  /*00e0*/  LDG.E.U8 R2, desc[UR6][R2.64] ;  /* 0x0000000602027981 */ /* 0x002ee2000c1e1100 */
[----:B------:R-:W-:-:S05]  /*00f0*/  IMAD R4, R0, R0, RZ ;  /* 0x0000000000047224 */ /* 0x000fca00078e02ff */
[----:B--2---:R-:W-:-:S04]  /*0100*/  ISETP.GT.AND P0, PT, R4, UR5, PT ;  /* 0x0000000504007c0c */ /* 0x004fc8000bf04270 */
[----:B---3--:R-:W-:-:S13]  /*0110*/  ISETP.NE.OR P0, PT, R2, RZ, P0 ;  /* 0x000000ff0200720c */ /* 0x008fda0000705670 */
[----:B------:R-:W-:Y:S05]  /*0120*/  @P0 EXIT ;  /* 0x000000000000094d */ /* 0x000fea0003800000 */
[----:B------:R-:W0:Y:S01]  /*0130*/  I2F.U32.RP R6, R0 ;  /* 0x0000000000067306 */ /* 0x000e220000209000 */
[----:B------:R-:W-:Y:S01]  /*0140*/  IMAD.MOV.U32 R11, RZ, RZ, R4 ;  /* 0x000000ffff0b7224 */ /* 0x000fe200078e0004 */
[----:B------:R-:W-:Y:S01]  /*0150*/  UIADD3 UR4, UPT, UPT, UR5, 0x1, URZ ;  /* 0x0000000105047890 */ /* 0x000fe2000fffe0ff */
[----:B------:R-:W-:Y:S01]  /*0160*/  IMAD.MOV R7, RZ, RZ, -R0 ;  /* 0x000000ffff077224 */ /* 0x000fe200078e0a00 */
[C---:B------:R-:W-:Y:S01]  /*0170*/  ISETP.NE.U32.AND P2, PT, R0.reuse, RZ, PT ;  /* 0x000000ff0000720c */ /* 0x040fe20003f45070 */
[----:B------:R-:W-:Y:S01]  /*0180*/  BSSY.RECONVERGENT B0, `(.L_x_0) ;  /* 0x0000029000007945 */ /* 0x000fe20003800200 */
[----:B------:R-:W-:-:S04]  /*0190*/  IADD3 R4, PT, PT, R0, R11, RZ ;  /* 0x0000000b00047210 */ /* 0x000fc80007ffe0ff */
[C---:B------:R-:W-:Y:S02]  /*01a0*/  ISETP.GE.AND P0, PT, R4.reuse, UR4, PT ;  /* 0x0000000404007c0c */ /* 0x040fe4000bf06270 */
[----:B------:R-:W-:Y:S01]  /*01b0*/  VIMNMX R5, PT, PT, R4, UR4, !PT ;  /* 0x0000000404057c48 */ /* 0x000fe2000ffe0100 */
[----:B0-----:R-:W0:Y:S02]  /*01c0*/  MUFU.RCP R6, R6 ;  /* 0x0000000600067308 */ /* 0x001e240000001000 */
[----:B0-----:R-:W-:Y:S01]  /*01d0*/  VIADD R2, R6, 0xffffffe ;  /* 0x0ffffffe06027836 */ /* 0x001fe20000000000 */
[----:B------:R-:W-:-:S05]  /*01e0*/  SEL R6, RZ, 0x1, P0 ;  /* 0x00000001ff067807 */ /* 0x000fca0000000000 */
[----:B------:R0:W1:Y:S01]  /*01f0*/  F2I.FTZ.U32.TRUNC.NTZ R3, R2 ;  /* 0x0000000200037305 */ /* 0x000062000021f000 */
[----:B------:R-:W-:Y:S01]  /*0200*/  IADD3 R5, PT, PT, R5, -R4, -R6 ;  /* 0x8000000405057210 */ /* 0x000fe20007ffe806 */
[----:B0-----:R-:W-:Y:S02]  /*0210*/  IMAD.MOV.U32 R2, RZ, RZ, RZ ;  /* 0x000000ffff027224 */ /* 0x001fe400078e00ff */
[----:B-1----:R-:W-:-:S04]  /*0220*/  IMAD R7, R7, R3, RZ ;  /* 0x0000000307077224 */ /* 0x002fc800078e02ff */
[----:B------:R-:W-:-:S06]  /*0230*/  IMAD.HI.U32 R2, R3, R7, R2 ;  /* 0x0000000703027227 */ /* 0x000fcc00078e0002 */
[----:B------:R-:W-:-:S04]  /*0240*/  IMAD.HI.U32 R3, R2, R5, RZ ;  /* 0x0000000502037227 */ /* 0x000fc800078e00ff */
[----:B------:R-:W-:-:S04]  /*0250*/  IMAD.MOV R2, RZ, RZ, -R3 ;  /* 0x000000ffff027224 */ /* 0x000fc800078e0a03 */
[----:B------:R-:W-:-:S05]  /*0260*/  IMAD R5, R0, R2, R5 ;  /* 0x0000000200057224 */ /* 0x000fca00078e0205 */
[----:B------:R-:W-:-:S13]  /*0270*/  ISETP.GE.U32.AND P0, PT, R5, R0, PT ;  /* 0x000000000500720c */ /* 0x000fda0003f06070 */
[----:B------:R-:W-:Y:S02]  /*0280*/  @P0 IMAD.IADD R5, R5, 0x1, -R0 ;  /* 0x0000000105050824 */ /* 0x000fe400078e0a00 */
[----:B------:R-:W-:-:S03]  /*0290*/  @P0 VIADD R3, R3, 0x1 ;  /* 0x0000000103030836 */ /* 0x000fc60000000000 */
[----:B------:R-:W-:-:S13]  /*02a0*/  ISETP.GE.U32.AND P1, PT, R5, R0, PT ;  /* 0x000000000500720c */ /* 0x000fda0003f26070 */
[----:B------:R-:W-:Y:S02]  /*02b0*/  @P1 IADD3 R3, PT, PT, R3, 0x1, RZ ;  /* 0x0000000103031810 */ /* 0x000fe40007ffe0ff */
[----:B------:R-:W-:-:S05]  /*02c0*/  @!P2 LOP3.LUT R3, RZ, R0, RZ, 0x33, !PT ;  /* 0x00000000ff03a212 */ /* 0x000fca00078e33ff */
[----:B------:R-:W-:-:S05]  /*02d0*/  IMAD.IADD R2, R6, 0x1, R3 ;  /* 0x0000000106027824 */ /* 0x000fca00078e0203 */
[C---:B------:R-:W-:Y:S02]  /*02e0*/  LOP3.LUT R3, R2.reuse, 0x3, RZ, 0xc0, !PT ;  /* 0x0000000302037812 */ /* 0x040fe400078ec0ff */
[----:B------:R-:W-:Y:S02]  /*02f0*/  ISETP.GE.U32.AND P0, PT, R2, 0x3, PT ;  /* 0x000000030200780c */ /* 0x000fe40003f06070 */
[----:B------:R-:W-:-:S13]  /*0300*/  ISETP.NE.AND P1, PT, R3, 0x3, PT ;  /* 0x000000030300780c */ /* 0x000fda0003f25270 */
[----:B------:R-:W-:Y:S05]  /*0310*/  @!P1 BRA `(.L_x_1) ;  /* 0x00000000003c9947 */ /* 0x000fea0003800000 */
[----:B------:R-:W-:Y:S01]  /*0320*/  VIADD R2, R2, 0x1 ;  /* 0x0000000102027836 */ /* 0x000fe20000000000 */
[----:B------:R-:W-:Y:S01]  /*0330*/  IADD3 R5, P1, PT, R11, UR8, RZ ;  /* 0x000000080b057c10 */ /* 0x000fe2000ff3e0ff */
[----:B------:R-:W-:-:S03]  /*0340*/  IMAD.MOV.U32 R7, RZ, RZ, 0x1 ;  /* 0x00000001ff077424 */ /* 0x000fc600078e00ff */
[----:B------:R-:W-:Y:S01]  /*0350*/  LOP3.LUT R2, R2, 0x3, RZ, 0xc0, !PT ;  /* 0x0000000302027812 */ /* 0x000fe200078ec0ff */
[----:B------:R-:W-:-:S03]  /*0360*/  IMAD.X R6, RZ, RZ, UR9, P1 ;  /* 0x00000009ff067e24 */ /* 0x000fc600088e06ff */
[----:B------:R-:W-:-:S07]  /*0370*/  IADD3 R4, PT, PT, -R2, RZ, RZ ;  /* 0x000000ff02047210 */ /* 0x000fce0007ffe1ff */
.L_x_2:
[----:B------:R-:W-:Y:S01]  /*0380*/  IMAD.MOV.U32 R2, RZ, RZ, R5 ;  /* 0x000000ffff027224 */ /* 0x000fe200078e0005 */
[C---:B------:R-:W-:Y:S01]  /*0390*/  IADD3 R5, P2, PT, R0.reuse, R5, RZ ;  /* 0x0000000500057210 */ /* 0x040fe20007f5e0ff */
[--C-:B------:R-:W-:Y:S01]  /*03a0*/  IMAD.MOV.U32 R3, RZ, RZ, R6.reuse ;  /* 0x000000ffff037224 */ /* 0x100fe200078e0006 */
[----:B------:R-:W-:Y:S01]  /*03b0*/  IADD3 R11, PT, PT, R0, R11, RZ ;  /* 0x0000000b000b7210 */ /* 0x000fe20007ffe0ff */
[----:B------:R-:W-:Y:S02]  /*03c0*/  VIADD R4, R4, 0x1 ;  /* 0x0000000104047836 */ /* 0x000fe40000000000 */
[----:B------:R-:W-:Y:S01]  /*03d0*/  IMAD.X R6, RZ, RZ, R6, P2 ;  /* 0x000000ffff067224 */ /* 0x000fe200010e0606 */
[----:B------:R0:W-:Y:S02]  /*03e0*/  STG.E.U8 desc[UR6][R2.64], R7 ;  /* 0x0000000702007986 */ /* 0x0001e4000c101106 */
[----:B------:R-:W-:-:S13]  /*03f0*/  ISETP.NE.AND P1, PT, R4, RZ, PT ;  /* 0x000000ff0400720c */ /* 0x000fda0003f25270 */
[----:B0-----:R-:W-:Y:S05]  /*0400*/  @P1 BRA `(.L_x_2) ;  /* 0xfffffffc00dc1947 */ /* 0x001fea000383ffff */
.L_x_1:
[----:B------:R-:W-:Y:S05]  /*0410*/  BSYNC.RECONVERGENT B0 ;  /* 0x0000000000007941 */ /* 0x000fea0003800200 */
.L_x_0:
[----:B------:R-:W-:Y:S05]  /*0420*/  @!P0 EXIT ;  /* 0x000000000000894d */ /* 0x000fea0003800000 */
[----:B------:R-:W-:-:S07]  /*0430*/  IMAD.MOV.U32 R10, RZ, RZ, 0x1 ;  /* 0x00000001ff0a7424 */ /* 0x000fce00078e00ff */
.L_x_3:
[----:B0-----:R-:W-:Y:S01]  /*0440*/  IMAD.IADD R5, R0, 0x1, R11 ;  /* 0x0000000100057824 */ /* 0x001fe200078e020b */
[----:B------:R-:W-:-:S04]  /*0450*/  IADD3 R2, P0, PT, R11, UR8, RZ ;  /* 0x000000080b027c10 */ /* 0x000fc8000ff1e0ff */
[C---:B------:R-:W-:Y:S01]  /*0460*/  IADD3 R7, PT, PT, R0.reuse, R5, RZ ;  /* 0x0000000500077210 */ /* 0x040fe20007ffe0ff */
[----:B------:R-:W-:Y:S01]  /*0470*/  IMAD.X R3, RZ, RZ, UR9, P0 ;  /* 0x00000009ff037e24 */ /* 0x000fe200080e06ff */
[----:B------:R-:W-:Y:S02]  /*0480*/  IADD3 R4, P1, PT, R5, UR8, RZ ;  /* 0x0000000805047c10 */ /* 0x000fe4000ff3e0ff */
[----:B------:R-:W-:Y:S01]  /*0490*/  IADD3 R6, P0, PT, R7, UR8, RZ ;  /* 0x0000000807067c10 */ /* 0x000fe2000ff1e0ff */
[C---:B------:R-:W-:Y:S01]  /*04a0*/  IMAD.IADD R11, R0.reuse, 0x1, R7 ;  /* 0x00000001000b7824 */ /* 0x040fe200078e0207 */
[----:B------:R0:W-:Y:S01]  /*04b0*/  STG.E.U8 desc[UR6][R2.64], R10 ;  /* 0x0000000a02007986 */ /* 0x0001e2000c101106 */
[----:B------:R-:W-:Y:S01]  /*04c0*/  IMAD.X R5, RZ, RZ, UR9, P1 ;  /* 0x00000009ff057e24 */ /* 0x000fe200088e06ff */
[----:B------:R-:W-:Y:S02]  /*04d0*/  IADD3.X R7, PT, PT, RZ, UR9, RZ, P0, !PT ;  /* 0x00000009ff077c10 */ /* 0x000fe400087fe4ff */
[----:B------:R-:W-:Y:S01]  /*04e0*/  IADD3 R8, P1, PT, R11, UR8, RZ ;  /* 0x000000080b087c10 */ /* 0x000fe2000ff3e0ff */
[----:B------:R-:W-:Y:S01]  /*04f0*/  IMAD.IADD R11, R0, 0x1, R11 ;  /* 0x00000001000b7824 */ /* 0x000fe200078e020b */
[----:B------:R0:W-:Y:S03]  /*0500*/  STG.E.U8 desc[UR6][R4.64], R10 ;  /* 0x0000000a04007986 */ /* 0x0001e6000c101106 */
[----:B------:R-:W-:Y:S01]  /*0510*/  IMAD.X R9, RZ, RZ, UR9, P1 ;  /* 0x00000009ff097e24 */ /* 0x000fe200088e06ff */
[----:B------:R0:W-:Y:S01]  /*0520*/  STG.E.U8 desc[UR6][R6.64], R10 ;  /* 0x0000000a06007986 */ /* 0x0001e2000c101106 */
[----:B------:R-:W-:-:S03]  /*0530*/  ISETP.GT.AND P0, PT, R11, UR5, PT ;  /* 0x000000050b007c0c */ /* 0x000fc6000bf04270 */
[----:B------:R0:W-:Y:S10]  /*0540*/  STG.E.U8 desc[UR6][R8.64], R10 ;  /* 0x0000000a08007986 */ /* 0x0001f4000c101106 */
[----:B------:R-:W-:Y:S05]  /*0550*/  @!P0 BRA `(.L_x_3) ;  /* 0xfffffffc00b88947 */ /* 0x000fea000383ffff */
[----:B------:R-:W-:Y:S05]  /*0560*/  EXIT ;  /* 0x000000000000794d */ /* 0x000fea0003800000 */
.L_x_4:
[----:B------:R-:W-:-:S00]  /*0570*/  BRA `(.L_x_4) ;  /* 0xfffffffc00fc7947 */ /* 0x000fc0000383ffff */
[----:B------:R-:W-:-:S00]  /*0580*/  NOP ;  /* 0x0000000000007918 */ /* 0x000fc00000000000 */
[----:B------:R-:W-:-:S00]  /*0590*/  NOP ;  /* 0x0000000000007918 */ /* 0x000fc00000000000 */
[----:B------:R-:W-:-:S00]  /*05a0*/  NOP ;  /* 0x0000000000007918 */ /* 0x000fc00000000000 */
[----:B------:R-:W-:-:S00]  /*05b0*/  NOP ;  /* 0x0000000000007918 */ /* 0x000fc00000000000 */
[----:B------:R-:W-:-:S00]  /*05c0*/  NOP ;  /* 0x0000000000007918 */ /* 0x000fc00000000000 */
[----:B------:R-:W-:-:S00]  /*05d0*/  NOP ;  /* 0x0000000000007918 */ /* 0x000fc00000000000 */
[----:B------:R-:W-:-:S00]  /*05e0*/  NOP ;  /* 0x0000000000007918 */ /* 0x000fc00000000000 */
[----:B------:R-:W-:-:S00]  /*05f0*/  NOP ;  /* 0x0000000000007918 */ /* 0x000fc00000000000 */
.L_x_7:


//--------------------- .text._Z3kkkPci           --------------------------
	.section	.text._Z3kkkPci,"ax",@progbits
	.align	128
        .global         _Z3kkkPci
        .type           _Z3kkkPci,@function
        .size           _Z3kkkPci,(.L_x_8 - _Z3kkkPci)
        .other          _Z3kkkPci,@"STO_CUDA_ENTRY STV_DEFAULT"
_Z3kkkPci:
.text._Z3kkkPci:
[----:B------:R-:W0:Y:S01]  /*0000*/  LDC R1, c[0x0][0x37c] ;  /* 0x0000df00ff017b82 */ /* 0x000e220000000800 */
[----:B------:R-:W1:Y:S01]  /*0010*/  S2R R2, SR_CTAID.X ;  /* 0x0000000000027919 */ /* 0x000e620000002500 */
[----:B------:R-:W2:Y:S01]  /*0020*/  LDCU UR5, c[0x0][0x2fc] ;  /* 0x00005f80ff0577ac */ /* 0x000ea20008000800 */
[----:B0-----:R-:W-:Y:S01]  /*0030*/  VIADD R1, R1, 0xfffffff8 ;  /* 0xfffffff801017836 */ /* 0x001fe20000000000 */
[----:B------:R-:W1:Y:S01]  /*0040*/  S2R R3, SR_TID.X ;  /* 0x0000000000037919 */ /* 0x000e620000002100 */
[----:B------:R-:W1:Y:S01]  /*0050*/  LDCU UR4, c[0x0][0x360] ;  /* 0x00006c00ff0477ac */ /* 0x000e620008000800 */
[----:B------:R-:W0:Y:S01]  /*0060*/  LDCU.64 UR6, c[0x0][0x380] ;  /* 0x00007000ff0677ac */ /* 0x000e220008000a00 */
[----:B------:R-:W3:Y:S01]  /*0070*/  LDCU.64 UR36, c[0x0][0x358] ;  /* 0x00006b00ff2477ac */ /* 0x000ee20008000a00 */
[----:B-1----:R-:W-:-:S05]  /*0080*/  IMAD R2, R2, UR4, R3 ;  /* 0x0000000402027c24 */ /* 0x002fca000f8e0203 */
[----:B0-----:R-:W-:-:S04]  /*0090*/  IADD3 R16, P0, PT, R2, UR6, RZ ;  /* 0x0000000602107c10 */ /* 0x001fc8000ff1e0ff */
[----:B------:R-:W-:Y:S01]  /*00a0*/  LEA.HI.X.SX32 R17, R2, UR7, 0x1, P0 ;  /* 0x0000000702117c11 */ /* 0x000fe200080f0eff */
[----:B------:R-:W0:Y:S04]  /*00b0*/  LDCU UR4, c[0x0][0x2f8] ;  /* 0x00005f00ff0477ac */ /* 0x000e280008000800 */
[----:B---3--:R-:W3:Y:S01]  /*00c0*/  LDG.E.S8 R3, desc[UR36][R16.64] ;  /* 0x0000002410037981 */ /* 0x008ee2000c1e1300 */
[----:B------:R-:W-:Y:S01]  /*00d0*/  MOV R0, 0x8 ;  /* 0x0000000800007802 */ /* 0x000fe20000000f00 */
[----:B------:R-:W1:Y:S03]  /*00e0*/  LDCU.64 UR6, c[0x4][URZ] ;  /* 0x01000000ff0677ac */ /* 0x000e660008000a00 */
[----:B------:R4:W3:Y:S01]  /*00f0*/  LDC.64 R8, c[0x4][R0] ;  /* 0x0100000000087b82 */ /* 0x0008e20000000a00 */
[----:B0-----:R-:W-:-:S05]  /*0100*/  IADD3 R6, P0, PT, R1, UR4, RZ ;  /* 0x0000000401067c10 */ /* 0x001fca000ff1e0ff */
[----:B--2---:R-:W-:Y:S02]  /*0110*/  IMAD.X R7, RZ, RZ, UR5, P0 ;  /* 0x00000005ff077e24 */ /* 0x004fe400080e06ff */
[----:B-1----:R-:W-:Y:S02]  /*0120*/  IMAD.U32 R4, RZ, RZ, UR6 ;  /* 0x00000006ff047e24 */ /* 0x002fe4000f8e00ff */
[----:B------:R-:W-:Y:S01]  /*0130*/  IMAD.U32 R5, RZ, RZ, UR7 ;  /* 0x00000007ff057e24 */ /* 0x000fe2000f8e00ff */
[----:B---3--:R4:W-:Y:S06]  /*0140*/  STL.64 [R1], R2 ;  /* 0x0000000201007387 */ /* 0x0089ec0000100a00 */
[----:B------:R-:W-:-:S07]  /*0150*/  LEPC R20, `(.L_x_5) ;  /* 0x000000001014794e */ /* 0x000fce0000000000 */
[----:B----4-:R-:W-:Y:S05]  /*0160*/  CALL.ABS.NOINC R8 ;  /* 0x0000000008007343 */ /* 0x010fea0003c00000 */
.L_x_5:
[----:B------:R-:W-:Y:S01]  /*0170*/  STG.E.U8 desc[UR36][R16.64], R2 ;  /* 0x0000000210007986 */ /* 0x000fe2000c101124 */
[----:B------:R-:W-:Y:S05]  /*0180*/  EXIT ;  /* 0x000000000000794d */ /* 0x000fea0003800000 */
.L_x_6:
        /* <DEDUP_REMOVED lines=15> */
.L_x_8:


//--------------------- .nv.global.init           --------------------------
	.section	.nv.global.init,"aw",@progbits
.nv.global.init:
	.type		$str,@object
	.size		$str,(.L_0 - $str)
$str:
        /*0000*/ 	.byte	0x25, 0x64, 0x2e, 0x20, 0x25, 0x64, 0x0a, 0x00
.L_0:


//--------------------- .nv.shared.reserved.0     --------------------------
	.section	.nv.shared.reserved.0,"aw",@nobits
	.weak		__nv_reservedSMEM_offset_0_alias
	.size		__nv_reservedSMEM_offset_0_alias, 0, 64
	.other		__nv_reservedSMEM_offset_0_alias,@"STO_CUDA_RESERVED_SHARED STV_DEFAULT"
__nv_reservedSMEM_offset_0_alias:
	.zero		0
	.zero		64


//--------------------- .nv.constant0._Z6kernelPcii --------------------------
	.section	.nv.constant0._Z6kernelPcii,"a",@progbits
	.sectionflags	@""
	.align	4
.nv.constant0._Z6kernelPcii:
	.zero		912


//--------------------- .nv.constant0._Z3kkkPci   --------------------------
	.section	.nv.constant0._Z3kkkPci,"a",@progbits
	.sectionflags	@""
	.align	4
.nv.constant0._Z3kkkPci:
	.zero		908


//--------------------- SYMBOLS --------------------------

	.type		.nv.reservedSmem.offset0,@object
	.size		.nv.reservedSmem.offset0,0x4
	.type		vprintf,@function
